//
// Generated by NVIDIA NVVM Compiler
//
// Compiler Build ID: CL-36424714
// Cuda compilation tools, release 13.0, V13.0.88
// Based on NVVM 20.0.0
//

.version 9.0
.target sm_100
.address_size 64

	// .globl	_Z7sgemmNNPKfiS0_iPfiiff
// _ZZ7sgemmNNPKfiS0_iPfiiffE2bs has been demoted

.visible .entry _Z7sgemmNNPKfiS0_iPfiiff(
	.param .u64 .ptr .align 1 _Z7sgemmNNPKfiS0_iPfiiff_param_0,
	.param .u32 _Z7sgemmNNPKfiS0_iPfiiff_param_1,
	.param .u64 .ptr .align 1 _Z7sgemmNNPKfiS0_iPfiiff_param_2,
	.param .u32 _Z7sgemmNNPKfiS0_iPfiiff_param_3,
	.param .u64 .ptr .align 1 _Z7sgemmNNPKfiS0_iPfiiff_param_4,
	.param .u32 _Z7sgemmNNPKfiS0_iPfiiff_param_5,
	.param .u32 _Z7sgemmNNPKfiS0_iPfiiff_param_6,
	.param .f32 _Z7sgemmNNPKfiS0_iPfiiff_param_7,
	.param .f32 _Z7sgemmNNPKfiS0_iPfiiff_param_8
)
{
	.reg .pred 	%p<2>;
	.reg .b32 	%r<14>;
	.reg .b32 	%f<5>;
	.reg .b64 	%rd<18>;
	// demoted variable
	.shared .align 4 .b8 _ZZ7sgemmNNPKfiS0_iPfiiffE2bs[1088];
	ld.param.u64 	%rd8, [_Z7sgemmNNPKfiS0_iPfiiff_param_2];
	ld.param.u32 	%r2, [_Z7sgemmNNPKfiS0_iPfiiff_param_3];
	ld.param.u32 	%r3, [_Z7sgemmNNPKfiS0_iPfiiff_param_6];
	cvta.to.global.u64 	%rd9, %rd8;
	mov.u32 	%r4, %tid.x;
	mov.u32 	%r5, %tid.y;
	mov.u32 	%r6, %ctaid.y;
	shl.b32 	%r7, %r6, 4;
	add.s32 	%r8, %r7, %r5;
	mad.lo.s32 	%r9, %r2, %r8, %r4;
	mul.wide.u32 	%rd10, %r9, 4;
	add.s64 	%rd17, %rd9, %rd10;
	mul.wide.s32 	%rd11, %r3, 4;
	add.s64 	%rd2, %rd17, %rd11;
	mov.u32 	%r10, _ZZ7sgemmNNPKfiS0_iPfiiffE2bs;
	mad.lo.s32 	%r11, %r4, 68, %r10;
	shl.b32 	%r12, %r5, 2;
	add.s32 	%r1, %r11, %r12;
	shl.b32 	%r13, %r2, 2;
	mul.wide.s32 	%rd12, %r2, 16;
	mul.wide.s32 	%rd3, %r13, 4;
	add.s64 	%rd4, %rd12, %rd3;
	mul.wide.s32 	%rd13, %r2, 32;
	add.s64 	%rd5, %rd13, %rd3;
$L__BB0_1:
	ld.global.f32 	%f1, [%rd17];
	st.shared.f32 	[%r1], %f1;
	add.s64 	%rd14, %rd17, %rd3;
	ld.global.f32 	%f2, [%rd14];
	st.shared.f32 	[%r1+16], %f2;
	add.s64 	%rd15, %rd17, %rd4;
	ld.global.f32 	%f3, [%rd15];
	st.shared.f32 	[%r1+32], %f3;
	add.s64 	%rd16, %rd17, %rd5;
	ld.global.f32 	%f4, [%rd16];
	st.shared.f32 	[%r1+48], %f4;
	add.s64 	%rd17, %rd17, 64;
	bar.sync 	0;
	bar.sync 	0;
	setp.lt.u64 	%p1, %rd17, %rd2;
	@%p1 bra 	$L__BB0_1;
	ret;

}
	// .globl	_Z13square_matrixPfS_S_i
.visible .entry _Z13square_matrixPfS_S_i(
	.param .u64 .ptr .align 1 _Z13square_matrixPfS_S_i_param_0,
	.param .u64 .ptr .align 1 _Z13square_matrixPfS_S_i_param_1,
	.param .u64 .ptr .align 1 _Z13square_matrixPfS_S_i_param_2,
	.param .u32 _Z13square_matrixPfS_S_i_param_3
)
{
	.reg .b32 	%r<11>;
	.reg .b32 	%f<4>;
	.reg .b64 	%rd<13>;

	ld.param.u64 	%rd1, [_Z13square_matrixPfS_S_i_param_0];
	ld.param.u64 	%rd2, [_Z13square_matrixPfS_S_i_param_1];
	ld.param.u64 	%rd3, [_Z13square_matrixPfS_S_i_param_2];
	ld.param.u32 	%r1, [_Z13square_matrixPfS_S_i_param_3];
	cvta.to.global.u64 	%rd4, %rd3;
	cvta.to.global.u64 	%rd5, %rd2;
	cvta.to.global.u64 	%rd6, %rd1;
	mov.u32 	%r2, %ctaid.x;
	mov.u32 	%r3, %ctaid.y;
	mov.u32 	%r4, %ntid.x;
	mad.lo.s32 	%r5, %r3, %r4, %r2;
	mul.lo.s32 	%r6, %r1, %r2;
	mov.u32 	%r7, %tid.x;
	add.s32 	%r8, %r6, %r7;
	mul.wide.u32 	%rd7, %r8, 4;
	add.s64 	%rd8, %rd6, %rd7;
	ld.global.f32 	%f1, [%rd8];
	mad.lo.s32 	%r9, %r1, %r7, %r2;
	mul.wide.u32 	%rd9, %r9, 4;
	add.s64 	%rd10, %rd5, %rd9;
	ld.global.f32 	%f2, [%rd10];
	mul.f32 	%f3, %f1, %f2;
	add.s32 	%r10, %r5, %r6;
	mul.wide.s32 	%rd11, %r10, 4;
	add.s64 	%rd12, %rd4, %rd11;
	st.global.f32 	[%rd12], %f3;
	ret;

}


// ===== COMPILED SASS (sm_100) =====

	.target	sm_100

	.elftype	@"ET_EXEC"


//--------------------- .note.nv.tkinfo           --------------------------
	.section	.note.nv.tkinfo,"",@"SHT_NOTE"
	.sectionflags	@"SHF_NOTE_NV_TKINFO"
	.tkinfo
        /*0018*/ 	.word	0x00000002
        /*0030*/ 	.string	""
        /*0030*/ 	.string	"ptxas"
        /*0030*/ 	.string	"Cuda compilation tools, release 13.0, V13.0.88"
        /*0030*/ 	.string	"Build cuda_13.0.r13.0/compiler.36424714_0"
        /*0030*/ 	.string	"-arch sm_100 -m 64 "



//--------------------- .note.nv.cuinfo           --------------------------
	.section	.note.nv.cuinfo,"",@"SHT_NOTE"
	.sectionflags	@"SHF_NOTE_NV_CUINFO"
        /*0018*/ 	.short	0x0002
        /*001a*/ 	.short	0x0064
        /*001c*/ 	.short	0x0082
	.zero		2


//--------------------- .nv.info                  --------------------------
	.section	.nv.info,"",@"SHT_CUDA_INFO"
	.align	4


	//----- nvinfo : EIATTR_REGCOUNT
	.align		4
        /*0000*/ 	.byte	0x04, 0x2f
        /*0002*/ 	.short	(.L_1 - .L_0)
	.align		4
.L_0:
        /*0004*/ 	.word	index@(_Z7sgemmNNPKfiS0_iPfiiff)
        /*0008*/ 	.word	0x00000010


	//----- nvinfo : EIATTR_FRAME_SIZE
	.align		4
.L_1:
        /*000c*/ 	.byte	0x04, 0x11
        /*000e*/ 	.short	(.L_3 - .L_2)
	.align		4
.L_2:
        /*0010*/ 	.word	index@(_Z7sgemmNNPKfiS0_iPfiiff)
        /*0014*/ 	.word	0x00000000


	//----- nvinfo : EIATTR_REGCOUNT
	.align		4
.L_3:
        /*0018*/ 	.byte	0x04, 0x2f
        /*001a*/ 	.short	(.L_5 - .L_4)
	.align		4
.L_4:
        /*001c*/ 	.word	index@(_Z13square_matrixPfS_S_i)
        /*0020*/ 	.word	0x0000000c


	//----- nvinfo : EIATTR_FRAME_SIZE
	.align		4
.L_5:
        /*0024*/ 	.byte	0x04, 0x11
        /*0026*/ 	.short	(.L_7 - .L_6)
	.align		4
.L_6:
        /*0028*/ 	.word	index@(_Z13square_matrixPfS_S_i)
        /*002c*/ 	.word	0x00000000


	//----- nvinfo : EIATTR_MIN_STACK_SIZE
	.align		4
.L_7:
        /*0030*/ 	.byte	0x04, 0x12
        /*0032*/ 	.short	(.L_9 - .L_8)
	.align		4
.L_8:
        /*0034*/ 	.word	index@(_Z13square_matrixPfS_S_i)
        /*0038*/ 	.word	0x00000000


	//----- nvinfo : EIATTR_MIN_STACK_SIZE
	.align		4
.L_9:
        /*003c*/ 	.byte	0x04, 0x12
        /*003e*/ 	.short	(.L_11 - .L_10)
	.align		4
.L_10:
        /*0040*/ 	.word	index@(_Z7sgemmNNPKfiS0_iPfiiff)
        /*0044*/ 	.word	0x00000000
.L_11:


//--------------------- .nv.compat                --------------------------
	.section	.nv.compat,"",@"SHT_CUDA_COMPAT_INFO"
	.align	4
        /*0000*/ 	.byte	0x02, 0x09, 0x00, 0x00, 0x02, 0x02, 0x01, 0x00, 0x02, 0x05, 0x05, 0x00, 0x03, 0x07, 0x01, 0x01
        /*0010*/ 	.byte	0x02, 0x03, 0x00, 0x00, 0x02, 0x06, 0x01, 0x00, 0x04, 0x0b, 0x08, 0x00, 0x09, 0x00, 0x00, 0x00
        /*0020*/ 	.byte	0x00, 0x00, 0x00, 0x00


//--------------------- .nv.info._Z13square_matrixPfS_S_i --------------------------
	.section	.nv.info._Z13square_matrixPfS_S_i,"",@"SHT_CUDA_INFO"
	.sectionflags	@""
	.align	4


	//----- nvinfo : EIATTR_CUDA_API_VERSION
	.align		4
        /*0000*/ 	.byte	0x04, 0x37
        /*0002*/ 	.short	(.L_13 - .L_12)
.L_12:
        /*0004*/ 	.word	0x00000082


	//----- nvinfo : EIATTR_KPARAM_INFO
	.align		4
.L_13:
        /*0008*/ 	.byte	0x04, 0x17
        /*000a*/ 	.short	(.L_15 - .L_14)
.L_14:
        /*000c*/ 	.word	0x00000000
        /*0010*/ 	.short	0x0003
        /*0012*/ 	.short	0x0018
        /*0014*/ 	.byte	0x00, 0xf0, 0x11, 0x00


	//----- nvinfo : EIATTR_KPARAM_INFO
	.align		4
.L_15:
        /*0018*/ 	.byte	0x04, 0x17
        /*001a*/ 	.short	(.L_17 - .L_16)
.L_16:
        /*001c*/ 	.word	0x00000000
        /*0020*/ 	.short	0x0002
        /*0022*/ 	.short	0x0010
        /*0024*/ 	.byte	0x00, 0xf5, 0x21, 0x00


	//----- nvinfo : EIATTR_KPARAM_INFO
	.align		4
.L_17:
        /*0028*/ 	.byte	0x04, 0x17
        /*002a*/ 	.short	(.L_19 - .L_18)
.L_18:
        /*002c*/ 	.word	0x00000000
        /*0030*/ 	.short	0x0001
        /*0032*/ 	.short	0x0008
        /*0034*/ 	.byte	0x00, 0xf5, 0x21, 0x00


	//----- nvinfo : EIATTR_KPARAM_INFO
	.align		4
.L_19:
        /*0038*/ 	.byte	0x04, 0x17
        /*003a*/ 	.short	(.L_21 - .L_20)
.L_20:
        /*003c*/ 	.word	0x00000000
        /*0040*/ 	.short	0x0000
        /*0042*/ 	.short	0x0000
        /*0044*/ 	.byte	0x00, 0xf5, 0x21, 0x00


	//----- nvinfo : EIATTR_SPARSE_MMA_MASK
	.align		4
.L_21:
        /*0048*/ 	.byte	0x03, 0x50
        /*004a*/ 	.short	0x0000


	//----- nvinfo : EIATTR_MAXREG_COUNT
	.align		4
        /*004c*/ 	.byte	0x03, 0x1b
        /*004e*/ 	.short	0x00ff


	//----- nvinfo : EIATTR_MERCURY_ISA_VERSION
	.align		4
        /*0050*/ 	.byte	0x03, 0x5f
        /*0052*/ 	.short	0x0101


	//----- nvinfo : EIATTR_VRC_CTA_INIT_COUNT
	.align		4
        /*0054*/ 	.byte	0x02, 0x4a
	.zero		1
	.zero		1


	//----- nvinfo : EIATTR_EXIT_INSTR_OFFSETS
	.align		4
        /*0058*/ 	.byte	0x04, 0x1c
        /*005a*/ 	.short	(.L_23 - .L_22)


	//   ....[0]....
.L_22:
        /*005c*/ 	.word	0x00000150


	//----- nvinfo : EIATTR_CBANK_PARAM_SIZE
	.align		4
.L_23:
        /*0060*/ 	.byte	0x03, 0x19
        /*0062*/ 	.short	0x001c


	//----- nvinfo : EIATTR_PARAM_CBANK
	.align		4
        /*0064*/ 	.byte	0x04, 0x0a
        /*0066*/ 	.short	(.L_25 - .L_24)
	.align		4
.L_24:
        /*0068*/ 	.word	index@(.nv.constant0._Z13square_matrixPfS_S_i)
        /*006c*/ 	.short	0x0380
        /*006e*/ 	.short	0x001c


	//----- nvinfo : EIATTR_SW_WAR
	.align		4
.L_25:
        /*0070*/ 	.byte	0x04, 0x36
        /*0072*/ 	.short	(.L_27 - .L_26)
.L_26:
        /*0074*/ 	.word	0x00000008
.L_27:


//--------------------- .nv.info._Z7sgemmNNPKfiS0_iPfiiff --------------------------
	.section	.nv.info._Z7sgemmNNPKfiS0_iPfiiff,"",@"SHT_CUDA_INFO"
	.sectionflags	@""
	.align	4


	//----- nvinfo : EIATTR_CUDA_API_VERSION
	.align		4
        /*0000*/ 	.byte	0x04, 0x37
        /*0002*/ 	.short	(.L_29 - .L_28)
.L_28:
        /*0004*/ 	.word	0x00000082


	//----- nvinfo : EIATTR_KPARAM_INFO
	.align		4
.L_29:
        /*0008*/ 	.byte	0x04, 0x17
        /*000a*/ 	.short	(.L_31 - .L_30)
.L_30:
        /*000c*/ 	.word	0x00000000
        /*0010*/ 	.short	0x0008
        /*0012*/ 	.short	0x0034
        /*0014*/ 	.byte	0x00, 0xf0, 0x11, 0x00


	//----- nvinfo : EIATTR_KPARAM_INFO
	.align		4
.L_31:
        /*0018*/ 	.byte	0x04, 0x17
        /*001a*/ 	.short	(.L_33 - .L_32)
.L_32:
        /*001c*/ 	.word	0x00000000
        /*0020*/ 	.short	0x0007
        /*0022*/ 	.short	0x0030
        /*0024*/ 	.byte	0x00, 0xf0, 0x11, 0x00


	//----- nvinfo : EIATTR_KPARAM_INFO
	.align		4
.L_33:
        /*0028*/ 	.byte	0x04, 0x17
        /*002a*/ 	.short	(.L_35 - .L_34)
.L_34:
        /*002c*/ 	.word	0x00000000
        /*0030*/ 	.short	0x0006
        /*0032*/ 	.short	0x002c
        /*0034*/ 	.byte	0x00, 0xf0, 0x11, 0x00


	//----- nvinfo : EIATTR_KPARAM_INFO
	.align		4
.L_35:
        /*0038*/ 	.byte	0x04, 0x17
        /*003a*/ 	.short	(.L_37 - .L_36)
.L_36:
        /*003c*/ 	.word	0x00000000
        /*0040*/ 	.short	0x0005
        /*0042*/ 	.short	0x0028
        /*0044*/ 	.byte	0x00, 0xf0, 0x11, 0x00


	//----- nvinfo : EIATTR_KPARAM_INFO
	.align		4
.L_37:
        /*0048*/ 	.byte	0x04, 0x17
        /*004a*/ 	.short	(.L_39 - .L_38)
.L_38:
        /*004c*/ 	.word	0x00000000
        /*0050*/ 	.short	0x0004
        /*0052*/ 	.short	0x0020
        /*0054*/ 	.byte	0x00, 0xf5, 0x21, 0x00


	//----- nvinfo : EIATTR_KPARAM_INFO
	.align		4
.L_39:
        /*0058*/ 	.byte	0x04, 0x17
        /*005a*/ 	.short	(.L_41 - .L_40)
.L_40:
        /*005c*/ 	.word	0x00000000
        /*0060*/ 	.short	0x0003
        /*0062*/ 	.short	0x0018
        /*0064*/ 	.byte	0x00, 0xf0, 0x11, 0x00


	//----- nvinfo : EIATTR_KPARAM_INFO
	.align		4
.L_41:
        /*0068*/ 	.byte	0x04, 0x17
        /*006a*/ 	.short	(.L_43 - .L_42)
.L_42:
        /*006c*/ 	.word	0x00000000
        /*0070*/ 	.short	0x0002
        /*0072*/ 	.short	0x0010
        /*0074*/ 	.byte	0x00, 0xf5, 0x21, 0x00


	//----- nvinfo : EIATTR_KPARAM_INFO
	.align		4
.L_43:
        /*0078*/ 	.byte	0x04, 0x17
        /*007a*/ 	.short	(.L_45 - .L_44)
.L_44:
        /*007c*/ 	.word	0x00000000
        /*0080*/ 	.short	0x0001
        /*0082*/ 	.short	0x0008
        /*0084*/ 	.byte	0x00, 0xf0, 0x11, 0x00


	//----- nvinfo : EIATTR_KPARAM_INFO
	.align		4
.L_45:
        /*0088*/ 	.byte	0x04, 0x17
        /*008a*/ 	.short	(.L_47 - .L_46)
.L_46:
        /*008c*/ 	.word	0x00000000
        /*0090*/ 	.short	0x0000
        /*0092*/ 	.short	0x0000
        /*0094*/ 	.byte	0x00, 0xf5, 0x21, 0x00


	//----- nvinfo : EIATTR_SPARSE_MMA_MASK
	.align		4
.L_47:
        /*0098*/ 	.byte	0x03, 0x50
        /*009a*/ 	.short	0x0000


	//----- nvinfo : EIATTR_MAXREG_COUNT
	.align		4
        /*009c*/ 	.byte	0x03, 0x1b
        /*009e*/ 	.short	0x00ff


	//----- nvinfo : EIATTR_NUM_BARRIERS
	.align		4
        /*00a0*/ 	.byte	0x02, 0x4c
        /*00a2*/ 	.byte	0x01
	.zero		1


	//----- nvinfo : EIATTR_MERCURY_ISA_VERSION
	.align		4
        /*00a4*/ 	.byte	0x03, 0x5f
        /*00a6*/ 	.short	0x0101


	//----- nvinfo : EIATTR_VRC_CTA_INIT_COUNT
	.align		4
        /*00a8*/ 	.byte	0x02, 0x4a
	.zero		1
	.zero		1


	//----- nvinfo : EIATTR_EXIT_INSTR_OFFSETS
	.align		4
        /*00ac*/ 	.byte	0x04, 0x1c
        /*00ae*/ 	.short	(.L_49 - .L_48)


	//   ....[0]....
.L_48:
        /*00b0*/ 	.word	0x000002e0


	//----- nvinfo : EIATTR_CRS_STACK_SIZE
	.align		4
.L_49:
        /*00b4*/ 	.byte	0x04, 0x1e
        /*00b6*/ 	.short	(.L_51 - .L_50)
.L_50:
        /*00b8*/ 	.word	0x00000000


	//----- nvinfo : EIATTR_CBANK_PARAM_SIZE
	.align		4
.L_51:
        /*00bc*/ 	.byte	0x03, 0x19
        /*00be*/ 	.short	0x0038


	//----- nvinfo : EIATTR_PARAM_CBANK
	.align		4
        /*00c0*/ 	.byte	0x04, 0x0a
        /*00c2*/ 	.short	(.L_53 - .L_52)
	.align		4
.L_52:
        /*00c4*/ 	.word	index@(.nv.constant0._Z7sgemmNNPKfiS0_iPfiiff)
        /*00c8*/ 	.short	0x0380
        /*00ca*/ 	.short	0x0038


	//----- nvinfo : EIATTR_SW_WAR
	.align		4
.L_53:
        /*00cc*/ 	.byte	0x04, 0x36
        /*00ce*/ 	.short	(.L_55 - .L_54)
.L_54:
        /*00d0*/ 	.word	0x00000008
.L_55:


//--------------------- .nv.callgraph             --------------------------
	.section	.nv.callgraph,"",@"SHT_CUDA_CALLGRAPH"
	.align	4
	.sectionentsize	8
	.align		4
        /*0000*/ 	.word	0x00000000
	.align		4
        /*0004*/ 	.word	0xffffffff
	.align		4
        /*0008*/ 	.word	0x00000000
	.align		4
        /*000c*/ 	.word	0xfffffffe
	.align		4
        /*0010*/ 	.word	0x00000000
	.align		4
        /*0014*/ 	.word	0xfffffffd
	.align		4
        /*0018*/ 	.word	0x00000000
	.align		4
        /*001c*/ 	.word	0xfffffffc


//--------------------- .text._Z13square_matrixPfS_S_i --------------------------
	.section	.text._Z13square_matrixPfS_S_i,"ax",@progbits
	.align	128
        .global         _Z13square_matrixPfS_S_i
        .type           _Z13square_matrixPfS_S_i,@function
        .size           _Z13square_matrixPfS_S_i,(.L_x_3 - _Z13square_matrixPfS_S_i)
        .other          _Z13square_matrixPfS_S_i,@"STO_CUDA_ENTRY STV_DEFAULT"
_Z13square_matrixPfS_S_i:
.text._Z13square_matrixPfS_S_i:
[----:B------:R-:W-:Y:S01]  /*0000*/  LDC R1, c[0x0][0x37c] ;  /* 0x0000df00ff017b82 */ /* 0x000fe20000000800 */
[----:B------:R-:W0:Y:S07]  /*0010*/  S2R R9, SR_TID.X ;  /* 0x0000000000097919 */ /* 0x000e2e0000002100 */
[----:B------:R-:W0:Y:S01]  /*0020*/  S2UR UR6, SR_CTAID.X ;  /* 0x00000000000679c3 */ /* 0x000e220000002500 */
[----:B------:R-:W1:Y:S07]  /*0030*/  LDCU.64 UR4, c[0x0][0x358] ;  /* 0x00006b00ff0477ac */ /* 0x000e6e0008000a00 */
[----:B------:R-:W0:Y:S08]  /*0040*/  LDC R8, c[0x0][0x398] ;  /* 0x0000e600ff087b82 */ /* 0x000e300000000800 */
[----:B------:R-:W2:Y:S08]  /*0050*/  LDC.64 R2, c[0x0][0x380] ;  /* 0x0000e000ff027b82 */ /* 0x000eb00000000a00 */
[----:B------:R-:W3:Y:S01]  /*0060*/  LDC.64 R4, c[0x0][0x388] ;  /* 0x0000e200ff047b82 */ /* 0x000ee20000000a00 */
[----:B0-----:R-:W-:-:S02]  /*0070*/  IMAD R7, R8, UR6, R9 ;  /* 0x0000000608077c24 */ /* 0x001fc4000f8e0209 */
[----:B------:R-:W-:Y:S02]  /*0080*/  IMAD R9, R9, R8, UR6 ;  /* 0x0000000609097e24 */ /* 0x000fe4000f8e0208 */
[----:B--2---:R-:W-:Y:S01]  /*0090*/  IMAD.WIDE.U32 R2, R7, 0x4, R2 ;  /* 0x0000000407027825 */ /* 0x004fe200078e0002 */
[----:B------:R-:W0:Y:S02]  /*00a0*/  S2R R0, SR_CTAID.Y ;  /* 0x0000000000007919 */ /* 0x000e240000002600 */
[----:B------:R-:W2:Y:S03]  /*00b0*/  LDC.64 R6, c[0x0][0x390] ;  /* 0x0000e400ff067b82 */ /* 0x000ea60000000a00 */
[----:B-1----:R-:W4:Y:S01]  /*00c0*/  LDG.E R2, desc[UR4][R2.64] ;  /* 0x0000000402027981 */ /* 0x002f22000c1e1900 */
[----:B---3--:R-:W-:-:S06]  /*00d0*/  IMAD.WIDE.U32 R4, R9, 0x4, R4 ;  /* 0x0000000409047825 */ /* 0x008fcc00078e0004 */
[----:B------:R-:W4:Y:S01]  /*00e0*/  LDG.E R5, desc[UR4][R4.64] ;  /* 0x0000000404057981 */ /* 0x000f22000c1e1900 */
[----:B------:R-:W0:Y:S02]  /*00f0*/  LDC R9, c[0x0][0x360] ;  /* 0x0000d800ff097b82 */ /* 0x000e240000000800 */
[----:B0-----:R-:W-:-:S04]  /*0100*/  IMAD R0, R0, R9, UR6 ;  /* 0x0000000600007e24 */ /* 0x001fc8000f8e0209 */
[----:B------:R-:W-:-:S04]  /*0110*/  IMAD R9, R8, UR6, R0 ;  /* 0x0000000608097c24 */ /* 0x000fc8000f8e0200 */
[----:B--2---:R-:W-:-:S04]  /*0120*/  IMAD.WIDE R6, R9, 0x4, R6 ;  /* 0x0000000409067825 */ /* 0x004fc800078e0206 */
[----:B----4-:R-:W-:-:S05]  /*0130*/  FMUL R9, R2, R5 ;  /* 0x0000000502097220 */ /* 0x010fca0000400000 */
[----:B------:R-:W-:Y:S01]  /*0140*/  STG.E desc[UR4][R6.64], R9 ;  /* 0x0000000906007986 */ /* 0x000fe2000c101904 */
[----:B------:R-:W-:Y:S05]  /*0150*/  EXIT ;  /* 0x000000000000794d */ /* 0x000fea0003800000 */
.L_x_0:
[----:B------:R-:W-:-:S00]  /*0160*/  BRA `(.L_x_0) ;  /* 0xfffffffc00fc7947 */ /* 0x000fc0000383ffff */
[----:B------:R-:W-:-:S00]  /*0170*/  NOP ;  /* 0x0000000000007918 */ /* 0x000fc00000000000 */
        /* <DEDUP_REMOVED lines=8> */
.L_x_3:


//--------------------- .text._Z7sgemmNNPKfiS0_iPfiiff --------------------------
	.section	.text._Z7sgemmNNPKfiS0_iPfiiff,"ax",@progbits
	.align	128
        .global         _Z7sgemmNNPKfiS0_iPfiiff
        .type           _Z7sgemmNNPKfiS0_iPfiiff,@function
        .size           _Z7sgemmNNPKfiS0_iPfiiff,(.L_x_4 - _Z7sgemmNNPKfiS0_iPfiiff)
        .other          _Z7sgemmNNPKfiS0_iPfiiff,@"STO_CUDA_ENTRY STV_DEFAULT"
_Z7sgemmNNPKfiS0_iPfiiff:
.text._Z7sgemmNNPKfiS0_iPfiiff:
[----:B------:R-:W-:Y:S01]  /*0000*/  LDC R1, c[0x0][0x37c] ;  /* 0x0000df00ff017b82 */ /* 0x000fe20000000800 */
[----:B------:R-:W0:Y:S07]  /*0010*/  S2R R9, SR_TID.Y ;  /* 0x0000000000097919 */ /* 0x000e2e0000002200 */
[----:B------:R-:W1:Y:S01]  /*0020*/  LDC.64 R2, c[0x0][0x390] ;  /* 0x0000e400ff027b82 */ /* 0x000e620000000a00 */
[----:B------:R-:W2:Y:S01]  /*0030*/  LDCU UR6, c[0x0][0x398] ;  /* 0x00007300ff0677ac */ /* 0x000ea20008000800 */
[----:B------:R-:W-:Y:S01]  /*0040*/  MOV R4, 0x400 ;  /* 0x0000040000047802 */ /* 0x000fe20000000f00 */
[----:B------:R-:W0:Y:S01]  /*0050*/  S2R R0, SR_CTAID.Y ;  /* 0x0000000000007919 */ /* 0x000e220000002600 */
[----:B------:R-:W3:Y:S01]  /*0060*/  LDCU.64 UR10, c[0x0][0x358] ;  /* 0x00006b00ff0a77ac */ /* 0x000ee20008000a00 */
[----:B------:R-:W4:Y:S03]  /*0070*/  S2R R5, SR_CgaCtaId ;  /* 0x0000000000057919 */ /* 0x000f260000008800 */
[----:B------:R-:W5:Y:S01]  /*0080*/  LDC R11, c[0x0][0x3ac] ;  /* 0x0000eb00ff0b7b82 */ /* 0x000f620000000800 */
[----:B------:R-:W3:Y:S01]  /*0090*/  S2R R7, SR_TID.X ;  /* 0x0000000000077919 */ /* 0x000ee20000002100 */
[----:B--2---:R-:W-:-:S04]  /*00a0*/  USHF.L.U32 UR4, UR6, 0x2, URZ ;  /* 0x0000000206047899 */ /* 0x004fc800080006ff */
[----:B------:R-:W-:-:S04]  /*00b0*/  UIMAD.WIDE UR4, UR4, 0x4, URZ ;  /* 0x00000004040478a5 */ /* 0x000fc8000f8e02ff */
[----:B------:R-:W-:Y:S01]  /*00c0*/  UIMAD.WIDE UR8, UR6, 0x10, UR4 ;  /* 0x00000010060878a5 */ /* 0x000fe2000f8e0204 */
[----:B0-----:R-:W-:Y:S01]  /*00d0*/  IMAD R0, R0, 0x10, R9 ;  /* 0x0000001000007824 */ /* 0x001fe200078e0209 */
[----:B----4-:R-:W-:-:S03]  /*00e0*/  LEA R4, R5, R4, 0x18 ;  /* 0x0000000405047211 */ /* 0x010fc600078ec0ff */
[----:B---3--:R-:W-:Y:S01]  /*00f0*/  IMAD R5, R0, UR6, R7 ;  /* 0x0000000600057c24 */ /* 0x008fe2000f8e0207 */
[----:B------:R-:W-:Y:S01]  /*0100*/  UIMAD.WIDE UR6, UR6, 0x20, UR4 ;  /* 0x00000020060678a5 */ /* 0x000fe2000f8e0204 */
[----:B------:R-:W-:Y:S02]  /*0110*/  IMAD R4, R7, 0x44, R4 ;  /* 0x0000004407047824 */ /* 0x000fe400078e0204 */
[----:B-1----:R-:W-:-:S04]  /*0120*/  IMAD.WIDE.U32 R2, R5, 0x4, R2 ;  /* 0x0000000405027825 */ /* 0x002fc800078e0002 */
[----:B------:R-:W-:Y:S02]  /*0130*/  IMAD R0, R9, 0x4, R4 ;  /* 0x0000000409007824 */ /* 0x000fe400078e0204 */
[--C-:B------:R-:W-:Y:S02]  /*0140*/  IMAD.MOV.U32 R4, RZ, RZ, R2.reuse ;  /* 0x000000ffff047224 */ /* 0x100fe400078e0002 */
[--C-:B------:R-:W-:Y:S02]  /*0150*/  IMAD.MOV.U32 R13, RZ, RZ, R3.reuse ;  /* 0x000000ffff0d7224 */ /* 0x100fe400078e0003 */
[----:B-----5:R-:W-:-:S07]  /*0160*/  IMAD.WIDE R2, R11, 0x4, R2 ;  /* 0x000000040b027825 */ /* 0x020fce00078e0202 */
.L_x_1:
[C---:B------:R-:W-:Y:S01]  /*0170*/  IADD3 R6, P0, PT, R4.reuse, UR4, RZ ;  /* 0x0000000404067c10 */ /* 0x040fe2000ff1e0ff */
[----:B------:R-:W-:Y:S01]  /*0180*/  IMAD.MOV.U32 R5, RZ, RZ, R13 ;  /* 0x000000ffff057224 */ /* 0x000fe200078e000d */
[C---:B------:R-:W-:Y:S02]  /*0190*/  IADD3 R8, P1, PT, R4.reuse, UR8, RZ ;  /* 0x0000000804087c10 */ /* 0x040fe4000ff3e0ff */
[----:B------:R-:W-:Y:S02]  /*01a0*/  IADD3 R10, P2, PT, R4, UR6, RZ ;  /* 0x00000006040a7c10 */ /* 0x000fe4000ff5e0ff */
[C---:B------:R-:W-:Y:S01]  /*01b0*/  IADD3.X R7, PT, PT, R13.reuse, UR5, RZ, P0, !PT ;  /* 0x000000050d077c10 */ /* 0x040fe200087fe4ff */
[----:B------:R0:W2:Y:S01]  /*01c0*/  LDG.E R5, desc[UR10][R4.64] ;  /* 0x0000000a04057981 */ /* 0x0000a2000c1e1900 */
[C---:B------:R-:W-:Y:S02]  /*01d0*/  IADD3.X R9, PT, PT, R13.reuse, UR9, RZ, P1, !PT ;  /* 0x000000090d097c10 */ /* 0x040fe40008ffe4ff */
[----:B------:R-:W-:-:S02]  /*01e0*/  IADD3.X R11, PT, PT, R13, UR7, RZ, P2, !PT ;  /* 0x000000070d0b7c10 */ /* 0x000fc400097fe4ff */
[----:B------:R-:W3:Y:S04]  /*01f0*/  LDG.E R7, desc[UR10][R6.64] ;  /* 0x0000000a06077981 */ /* 0x000ee8000c1e1900 */
[----:B------:R-:W4:Y:S04]  /*0200*/  LDG.E R9, desc[UR10][R8.64] ;  /* 0x0000000a08097981 */ /* 0x000f28000c1e1900 */
[----:B------:R-:W5:Y:S01]  /*0210*/  LDG.E R11, desc[UR10][R10.64] ;  /* 0x0000000a0a0b7981 */ /* 0x000f62000c1e1900 */
[----:B------:R-:W-:Y:S05]  /*0220*/  WARPSYNC.ALL ;  /* 0x0000000000007948 */ /* 0x000fea0003800000 */
[----:B0-----:R-:W-:-:S04]  /*0230*/  IADD3 R4, P1, PT, R4, 0x40, RZ ;  /* 0x0000004004047810 */ /* 0x001fc80007f3e0ff */
[----:B------:R-:W-:Y:S01]  /*0240*/  ISETP.GE.U32.AND P0, PT, R4, R2, PT ;  /* 0x000000020400720c */ /* 0x000fe20003f06070 */
[----:B------:R-:W-:-:S05]  /*0250*/  IMAD.X R13, RZ, RZ, R13, P1 ;  /* 0x000000ffff0d7224 */ /* 0x000fca00008e060d */
[----:B------:R-:W-:Y:S01]  /*0260*/  ISETP.GE.U32.AND.EX P0, PT, R13, R3, PT, P0 ;  /* 0x000000030d00720c */ /* 0x000fe20003f06100 */
[----:B--2---:R0:W-:Y:S04]  /*0270*/  STS [R0], R5 ;  /* 0x0000000500007388 */ /* 0x0041e80000000800 */
[----:B---3--:R0:W-:Y:S04]  /*0280*/  STS [R0+0x10], R7 ;  /* 0x0000100700007388 */ /* 0x0081e80000000800 */
[----:B----4-:R0:W-:Y:S04]  /*0290*/  STS [R0+0x20], R9 ;  /* 0x0000200900007388 */ /* 0x0101e80000000800 */
[----:B-----5:R0:W-:Y:S01]  /*02a0*/  STS [R0+0x30], R11 ;  /* 0x0000300b00007388 */ /* 0x0201e20000000800 */
[----:B------:R-:W-:Y:S08]  /*02b0*/  BAR.SYNC.DEFER_BLOCKING 0x0 ;  /* 0x0000000000007b1d */ /* 0x000ff00000010000 */
[----:B------:R-:W-:Y:S06]  /*02c0*/  BAR.SYNC.DEFER_BLOCKING 0x0 ;  /* 0x0000000000007b1d */ /* 0x000fec0000010000 */
[----:B0-----:R-:W-:Y:S05]  /*02d0*/  @!P0 BRA `(.L_x_1) ;  /* 0xfffffffc00a48947 */ /* 0x001fea000383ffff */
[----:B------:R-:W-:Y:S05]  /*02e0*/  EXIT ;  /* 0x000000000000794d */ /* 0x000fea0003800000 */
.L_x_2:
        /* <DEDUP_REMOVED lines=9> */
.L_x_4:


//--------------------- .nv.shared.reserved.0     --------------------------
	.section	.nv.shared.reserved.0,"aw",@nobits
	.weak		__nv_reservedSMEM_offset_0_alias
	.size		__nv_reservedSMEM_offset_0_alias, 0, 64
	.other		__nv_reservedSMEM_offset_0_alias,@"STO_CUDA_RESERVED_SHARED STV_DEFAULT"
__nv_reservedSMEM_offset_0_alias:
	.zero		0
	.zero		64


//--------------------- .nv.shared._Z7sgemmNNPKfiS0_iPfiiff --------------------------
	.section	.nv.shared._Z7sgemmNNPKfiS0_iPfiiff,"aw",@nobits
	.sectionflags	@""
	.align	4
.nv.shared._Z7sgemmNNPKfiS0_iPfiiff:
	.zero		2112


//--------------------- .nv.constant0._Z13square_matrixPfS_S_i --------------------------
	.section	.nv.constant0._Z13square_matrixPfS_S_i,"a",@progbits
	.sectionflags	@""
	.align	4
.nv.constant0._Z13square_matrixPfS_S_i:
	.zero		924


//--------------------- .nv.constant0._Z7sgemmNNPKfiS0_iPfiiff --------------------------
	.section	.nv.constant0._Z7sgemmNNPKfiS0_iPfiiff,"a",@progbits
	.sectionflags	@""
	.align	4
.nv.constant0._Z7sgemmNNPKfiS0_iPfiiff:
	.zero		952


//--------------------- SYMBOLS --------------------------

	.type		.nv.reservedSmem.offset0,@object
	.size		.nv.reservedSmem.offset0,0x4
	.type		.nv.reservedSmem.cap,@object
	.size		.nv.reservedSmem.cap,0x4
